//
// Generated by NVIDIA NVVM Compiler
//
// Compiler Build ID: CL-36424714
// Cuda compilation tools, release 13.0, V13.0.88
// Based on NVVM 20.0.0
//

.version 9.0
.target sm_100
.address_size 64

	// .globl	_Z5sgemmPKfS0_Pfi

.visible .entry _Z5sgemmPKfS0_Pfi(
	.param .u64 .ptr .align 1 _Z5sgemmPKfS0_Pfi_param_0,
	.param .u64 .ptr .align 1 _Z5sgemmPKfS0_Pfi_param_1,
	.param .u64 .ptr .align 1 _Z5sgemmPKfS0_Pfi_param_2,
	.param .u32 _Z5sgemmPKfS0_Pfi_param_3
)
{
	.reg .pred 	%p<10>;
	.reg .b32 	%r<40>;
	.reg .b32 	%f<67>;
	.reg .b64 	%rd<67>;

	ld.param.u64 	%rd14, [_Z5sgemmPKfS0_Pfi_param_0];
	ld.param.u64 	%rd15, [_Z5sgemmPKfS0_Pfi_param_1];
	ld.param.u32 	%r18, [_Z5sgemmPKfS0_Pfi_param_3];
	cvta.to.global.u64 	%rd1, %rd15;
	cvta.to.global.u64 	%rd2, %rd14;
	mov.u32 	%r19, %ctaid.y;
	mov.u32 	%r20, %ntid.y;
	mov.u32 	%r21, %tid.y;
	mad.lo.s32 	%r1, %r19, %r20, %r21;
	mov.u32 	%r22, %ctaid.x;
	mov.u32 	%r23, %ntid.x;
	mov.u32 	%r24, %tid.x;
	mad.lo.s32 	%r2, %r22, %r23, %r24;
	max.s32 	%r25, %r1, %r2;
	setp.ge.s32 	%p1, %r25, %r18;
	@%p1 bra 	$L__BB0_13;
	mul.lo.s32 	%r3, %r18, %r1;
	and.b32  	%r4, %r18, 7;
	setp.lt.u32 	%p2, %r18, 8;
	mov.f32 	%f66, 0f00000000;
	mov.b32 	%r38, 0;
	@%p2 bra 	$L__BB0_4;
	and.b32  	%r38, %r18, 2147483640;
	neg.s32 	%r36, %r38;
	mul.wide.s32 	%rd16, %r18, 4;
	add.s64 	%rd3, %rd1, %rd16;
	shl.b32 	%r7, %r18, 3;
	mul.wide.s32 	%rd17, %r18, 8;
	add.s64 	%rd4, %rd1, %rd17;
	mul.wide.s32 	%rd18, %r18, 12;
	add.s64 	%rd5, %rd1, %rd18;
	mul.wide.s32 	%rd19, %r18, 16;
	add.s64 	%rd6, %rd1, %rd19;
	mul.wide.s32 	%rd20, %r18, 20;
	add.s64 	%rd7, %rd1, %rd20;
	mul.wide.s32 	%rd21, %r18, 24;
	add.s64 	%rd8, %rd1, %rd21;
	mul.wide.s32 	%rd22, %r18, 28;
	add.s64 	%rd9, %rd1, %rd22;
	mul.wide.u32 	%rd23, %r3, 4;
	add.s64 	%rd24, %rd23, %rd2;
	add.s64 	%rd66, %rd24, 16;
	mov.f32 	%f66, 0f00000000;
	mov.u32 	%r35, %r2;
$L__BB0_3:
	.pragma "nounroll";
	mul.wide.s32 	%rd25, %r35, 4;
	add.s64 	%rd26, %rd3, %rd25;
	add.s64 	%rd27, %rd4, %rd25;
	add.s64 	%rd28, %rd5, %rd25;
	add.s64 	%rd29, %rd6, %rd25;
	add.s64 	%rd30, %rd7, %rd25;
	add.s64 	%rd31, %rd8, %rd25;
	add.s64 	%rd32, %rd9, %rd25;
	add.s64 	%rd33, %rd1, %rd25;
	ld.global.f32 	%f16, [%rd66+-16];
	ld.global.f32 	%f17, [%rd33];
	fma.rn.f32 	%f18, %f16, %f17, %f66;
	ld.global.f32 	%f19, [%rd66+-12];
	ld.global.f32 	%f20, [%rd26];
	fma.rn.f32 	%f21, %f19, %f20, %f18;
	ld.global.f32 	%f22, [%rd66+-8];
	ld.global.f32 	%f23, [%rd27];
	fma.rn.f32 	%f24, %f22, %f23, %f21;
	ld.global.f32 	%f25, [%rd66+-4];
	ld.global.f32 	%f26, [%rd28];
	fma.rn.f32 	%f27, %f25, %f26, %f24;
	ld.global.f32 	%f28, [%rd66];
	ld.global.f32 	%f29, [%rd29];
	fma.rn.f32 	%f30, %f28, %f29, %f27;
	ld.global.f32 	%f31, [%rd66+4];
	ld.global.f32 	%f32, [%rd30];
	fma.rn.f32 	%f33, %f31, %f32, %f30;
	ld.global.f32 	%f34, [%rd66+8];
	ld.global.f32 	%f35, [%rd31];
	fma.rn.f32 	%f36, %f34, %f35, %f33;
	ld.global.f32 	%f37, [%rd66+12];
	ld.global.f32 	%f38, [%rd32];
	fma.rn.f32 	%f66, %f37, %f38, %f36;
	add.s32 	%r36, %r36, 8;
	add.s32 	%r35, %r35, %r7;
	add.s64 	%rd66, %rd66, 32;
	setp.ne.s32 	%p3, %r36, 0;
	@%p3 bra 	$L__BB0_3;
$L__BB0_4:
	setp.eq.s32 	%p4, %r4, 0;
	@%p4 bra 	$L__BB0_12;
	and.b32  	%r13, %r18, 3;
	setp.lt.u32 	%p5, %r4, 4;
	@%p5 bra 	$L__BB0_7;
	add.s32 	%r27, %r38, %r3;
	mul.wide.u32 	%rd34, %r27, 4;
	add.s64 	%rd35, %rd2, %rd34;
	ld.global.f32 	%f40, [%rd35];
	mad.lo.s32 	%r28, %r38, %r18, %r2;
	mul.wide.s32 	%rd36, %r28, 4;
	add.s64 	%rd37, %rd1, %rd36;
	ld.global.f32 	%f41, [%rd37];
	fma.rn.f32 	%f42, %f40, %f41, %f66;
	cvt.u64.u32 	%rd38, %r3;
	cvt.u64.u32 	%rd39, %r38;
	add.s64 	%rd40, %rd39, %rd38;
	shl.b64 	%rd41, %rd40, 2;
	add.s64 	%rd42, %rd2, %rd41;
	ld.global.f32 	%f43, [%rd42+4];
	mul.wide.s32 	%rd43, %r18, 4;
	add.s64 	%rd44, %rd37, %rd43;
	ld.global.f32 	%f44, [%rd44];
	fma.rn.f32 	%f45, %f43, %f44, %f42;
	ld.global.f32 	%f46, [%rd42+8];
	add.s64 	%rd45, %rd44, %rd43;
	ld.global.f32 	%f47, [%rd45];
	fma.rn.f32 	%f48, %f46, %f47, %f45;
	ld.global.f32 	%f49, [%rd42+12];
	add.s64 	%rd46, %rd45, %rd43;
	ld.global.f32 	%f50, [%rd46];
	fma.rn.f32 	%f66, %f49, %f50, %f48;
	add.s32 	%r38, %r38, 4;
$L__BB0_7:
	setp.eq.s32 	%p6, %r13, 0;
	@%p6 bra 	$L__BB0_12;
	setp.eq.s32 	%p7, %r13, 1;
	@%p7 bra 	$L__BB0_10;
	add.s32 	%r29, %r38, %r3;
	mul.wide.u32 	%rd47, %r29, 4;
	add.s64 	%rd48, %rd2, %rd47;
	ld.global.f32 	%f52, [%rd48];
	mad.lo.s32 	%r30, %r38, %r18, %r2;
	mul.wide.s32 	%rd49, %r30, 4;
	add.s64 	%rd50, %rd1, %rd49;
	ld.global.f32 	%f53, [%rd50];
	fma.rn.f32 	%f54, %f52, %f53, %f66;
	cvt.u64.u32 	%rd51, %r3;
	cvt.u64.u32 	%rd52, %r38;
	add.s64 	%rd53, %rd52, %rd51;
	shl.b64 	%rd54, %rd53, 2;
	add.s64 	%rd55, %rd2, %rd54;
	ld.global.f32 	%f55, [%rd55+4];
	mul.wide.s32 	%rd56, %r18, 4;
	add.s64 	%rd57, %rd50, %rd56;
	ld.global.f32 	%f56, [%rd57];
	fma.rn.f32 	%f66, %f55, %f56, %f54;
	add.s32 	%r38, %r38, 2;
$L__BB0_10:
	and.b32  	%r31, %r18, 1;
	setp.eq.b32 	%p8, %r31, 1;
	not.pred 	%p9, %p8;
	@%p9 bra 	$L__BB0_12;
	add.s32 	%r32, %r38, %r3;
	mul.wide.u32 	%rd58, %r32, 4;
	add.s64 	%rd59, %rd2, %rd58;
	ld.global.f32 	%f57, [%rd59];
	mad.lo.s32 	%r33, %r38, %r18, %r2;
	mul.wide.s32 	%rd60, %r33, 4;
	add.s64 	%rd61, %rd1, %rd60;
	ld.global.f32 	%f58, [%rd61];
	fma.rn.f32 	%f66, %f57, %f58, %f66;
$L__BB0_12:
	ld.param.u64 	%rd65, [_Z5sgemmPKfS0_Pfi_param_2];
	add.s32 	%r34, %r3, %r2;
	cvta.to.global.u64 	%rd62, %rd65;
	mul.wide.s32 	%rd63, %r34, 4;
	add.s64 	%rd64, %rd62, %rd63;
	st.global.f32 	[%rd64], %f66;
$L__BB0_13:
	ret;

}


// ===== COMPILED SASS (sm_100) =====

	.target	sm_100

	.elftype	@"ET_EXEC"


//--------------------- .note.nv.tkinfo           --------------------------
	.section	.note.nv.tkinfo,"",@"SHT_NOTE"
	.sectionflags	@"SHF_NOTE_NV_TKINFO"
	.tkinfo
        /*0018*/ 	.word	0x00000002
        /*0030*/ 	.string	""
        /*0030*/ 	.string	"ptxas"
        /*0030*/ 	.string	"Cuda compilation tools, release 13.0, V13.0.88"
        /*0030*/ 	.string	"Build cuda_13.0.r13.0/compiler.36424714_0"
        /*0030*/ 	.string	"-arch sm_100 -m 64 "



//--------------------- .note.nv.cuinfo           --------------------------
	.section	.note.nv.cuinfo,"",@"SHT_NOTE"
	.sectionflags	@"SHF_NOTE_NV_CUINFO"
        /*0018*/ 	.short	0x0002
        /*001a*/ 	.short	0x0064
        /*001c*/ 	.short	0x0082
	.zero		2


//--------------------- .nv.info                  --------------------------
	.section	.nv.info,"",@"SHT_CUDA_INFO"
	.align	4


	//----- nvinfo : EIATTR_REGCOUNT
	.align		4
        /*0000*/ 	.byte	0x04, 0x2f
        /*0002*/ 	.short	(.L_1 - .L_0)
	.align		4
.L_0:
        /*0004*/ 	.word	index@(_Z5sgemmPKfS0_Pfi)
        /*0008*/ 	.word	0x0000001e


	//----- nvinfo : EIATTR_FRAME_SIZE
	.align		4
.L_1:
        /*000c*/ 	.byte	0x04, 0x11
        /*000e*/ 	.short	(.L_3 - .L_2)
	.align		4
.L_2:
        /*0010*/ 	.word	index@(_Z5sgemmPKfS0_Pfi)
        /*0014*/ 	.word	0x00000000


	//----- nvinfo : EIATTR_MIN_STACK_SIZE
	.align		4
.L_3:
        /*0018*/ 	.byte	0x04, 0x12
        /*001a*/ 	.short	(.L_5 - .L_4)
	.align		4
.L_4:
        /*001c*/ 	.word	index@(_Z5sgemmPKfS0_Pfi)
        /*0020*/ 	.word	0x00000000
.L_5:


//--------------------- .nv.compat                --------------------------
	.section	.nv.compat,"",@"SHT_CUDA_COMPAT_INFO"
	.align	4
        /*0000*/ 	.byte	0x02, 0x09, 0x00, 0x00, 0x02, 0x02, 0x01, 0x00, 0x02, 0x05, 0x05, 0x00, 0x03, 0x07, 0x01, 0x01
        /*0010*/ 	.byte	0x02, 0x03, 0x00, 0x00, 0x02, 0x06, 0x01, 0x00, 0x04, 0x0b, 0x08, 0x00, 0x09, 0x00, 0x00, 0x00
        /*0020*/ 	.byte	0x00, 0x00, 0x00, 0x00


//--------------------- .nv.info._Z5sgemmPKfS0_Pfi --------------------------
	.section	.nv.info._Z5sgemmPKfS0_Pfi,"",@"SHT_CUDA_INFO"
	.sectionflags	@""
	.align	4


	//----- nvinfo : EIATTR_CUDA_API_VERSION
	.align		4
        /*0000*/ 	.byte	0x04, 0x37
        /*0002*/ 	.short	(.L_7 - .L_6)
.L_6:
        /*0004*/ 	.word	0x00000082


	//----- nvinfo : EIATTR_KPARAM_INFO
	.align		4
.L_7:
        /*0008*/ 	.byte	0x04, 0x17
        /*000a*/ 	.short	(.L_9 - .L_8)
.L_8:
        /*000c*/ 	.word	0x00000000
        /*0010*/ 	.short	0x0003
        /*0012*/ 	.short	0x0018
        /*0014*/ 	.byte	0x00, 0xf0, 0x11, 0x00


	//----- nvinfo : EIATTR_KPARAM_INFO
	.align		4
.L_9:
        /*0018*/ 	.byte	0x04, 0x17
        /*001a*/ 	.short	(.L_11 - .L_10)
.L_10:
        /*001c*/ 	.word	0x00000000
        /*0020*/ 	.short	0x0002
        /*0022*/ 	.short	0x0010
        /*0024*/ 	.byte	0x00, 0xf5, 0x21, 0x00


	//----- nvinfo : EIATTR_KPARAM_INFO
	.align		4
.L_11:
        /*0028*/ 	.byte	0x04, 0x17
        /*002a*/ 	.short	(.L_13 - .L_12)
.L_12:
        /*002c*/ 	.word	0x00000000
        /*0030*/ 	.short	0x0001
        /*0032*/ 	.short	0x0008
        /*0034*/ 	.byte	0x00, 0xf5, 0x21, 0x00


	//----- nvinfo : EIATTR_KPARAM_INFO
	.align		4
.L_13:
        /*0038*/ 	.byte	0x04, 0x17
        /*003a*/ 	.short	(.L_15 - .L_14)
.L_14:
        /*003c*/ 	.word	0x00000000
        /*0040*/ 	.short	0x0000
        /*0042*/ 	.short	0x0000
        /*0044*/ 	.byte	0x00, 0xf5, 0x21, 0x00


	//----- nvinfo : EIATTR_SPARSE_MMA_MASK
	.align		4
.L_15:
        /*0048*/ 	.byte	0x03, 0x50
        /*004a*/ 	.short	0x0000


	//----- nvinfo : EIATTR_MAXREG_COUNT
	.align		4
        /*004c*/ 	.byte	0x03, 0x1b
        /*004e*/ 	.short	0x00ff


	//----- nvinfo : EIATTR_MERCURY_ISA_VERSION
	.align		4
        /*0050*/ 	.byte	0x03, 0x5f
        /*0052*/ 	.short	0x0101


	//----- nvinfo : EIATTR_VRC_CTA_INIT_COUNT
	.align		4
        /*0054*/ 	.byte	0x02, 0x4a
	.zero		1
	.zero		1


	//----- nvinfo : EIATTR_EXIT_INSTR_OFFSETS
	.align		4
        /*0058*/ 	.byte	0x04, 0x1c
        /*005a*/ 	.short	(.L_17 - .L_16)


	//   ....[0]....
.L_16:
        /*005c*/ 	.word	0x000000c0


	//   ....[1]....
        /*0060*/ 	.word	0x00000a90


	//----- nvinfo : EIATTR_CBANK_PARAM_SIZE
	.align		4
.L_17:
        /*0064*/ 	.byte	0x03, 0x19
        /*0066*/ 	.short	0x001c


	//----- nvinfo : EIATTR_PARAM_CBANK
	.align		4
        /*0068*/ 	.byte	0x04, 0x0a
        /*006a*/ 	.short	(.L_19 - .L_18)
	.align		4
.L_18:
        /*006c*/ 	.word	index@(.nv.constant0._Z5sgemmPKfS0_Pfi)
        /*0070*/ 	.short	0x0380
        /*0072*/ 	.short	0x001c


	//----- nvinfo : EIATTR_SW_WAR
	.align		4
.L_19:
        /*0074*/ 	.byte	0x04, 0x36
        /*0076*/ 	.short	(.L_21 - .L_20)
.L_20:
        /*0078*/ 	.word	0x00000008
.L_21:


//--------------------- .nv.callgraph             --------------------------
	.section	.nv.callgraph,"",@"SHT_CUDA_CALLGRAPH"
	.align	4
	.sectionentsize	8
	.align		4
        /*0000*/ 	.word	0x00000000
	.align		4
        /*0004*/ 	.word	0xffffffff
	.align		4
        /*0008*/ 	.word	0x00000000
	.align		4
        /*000c*/ 	.word	0xfffffffe
	.align		4
        /*0010*/ 	.word	0x00000000
	.align		4
        /*0014*/ 	.word	0xfffffffd
	.align		4
        /*0018*/ 	.word	0x00000000
	.align		4
        /*001c*/ 	.word	0xfffffffc


//--------------------- .text._Z5sgemmPKfS0_Pfi   --------------------------
	.section	.text._Z5sgemmPKfS0_Pfi,"ax",@progbits
	.align	128
        .global         _Z5sgemmPKfS0_Pfi
        .type           _Z5sgemmPKfS0_Pfi,@function
        .size           _Z5sgemmPKfS0_Pfi,(.L_x_5 - _Z5sgemmPKfS0_Pfi)
        .other          _Z5sgemmPKfS0_Pfi,@"STO_CUDA_ENTRY STV_DEFAULT"
_Z5sgemmPKfS0_Pfi:
.text._Z5sgemmPKfS0_Pfi:
[----:B------:R-:W-:Y:S01]  /*0000*/  LDC R1, c[0x0][0x37c] ;  /* 0x0000df00ff017b82 */ /* 0x000fe20000000800 */
[----:B------:R-:W0:Y:S07]  /*0010*/  S2R R0, SR_TID.Y ;  /* 0x0000000000007919 */ /* 0x000e2e0000002200 */
[----:B------:R-:W0:Y:S01]  /*0020*/  S2UR UR4, SR_CTAID.Y ;  /* 0x00000000000479c3 */ /* 0x000e220000002600 */
[----:B------:R-:W1:Y:S01]  /*0030*/  LDCU UR20, c[0x0][0x398] ;  /* 0x00007300ff1477ac */ /* 0x000e620008000800 */
[----:B------:R-:W2:Y:S06]  /*0040*/  S2R R3, SR_TID.X ;  /* 0x0000000000037919 */ /* 0x000eac0000002100 */
[----:B------:R-:W0:Y:S08]  /*0050*/  LDC R13, c[0x0][0x364] ;  /* 0x0000d900ff0d7b82 */ /* 0x000e300000000800 */
[----:B------:R-:W2:Y:S08]  /*0060*/  S2UR UR5, SR_CTAID.X ;  /* 0x00000000000579c3 */ /* 0x000eb00000002500 */
[----:B------:R-:W2:Y:S01]  /*0070*/  LDC R2, c[0x0][0x360] ;  /* 0x0000d800ff027b82 */ /* 0x000ea20000000800 */
[----:B0-----:R-:W-:-:S02]  /*0080*/  IMAD R13, R13, UR4, R0 ;  /* 0x000000040d0d7c24 */ /* 0x001fc4000f8e0200 */
[----:B--2---:R-:W-:-:S05]  /*0090*/  IMAD R0, R2, UR5, R3 ;  /* 0x0000000502007c24 */ /* 0x004fca000f8e0203 */
[----:B------:R-:W-:-:S04]  /*00a0*/  VIMNMX R2, PT, PT, R13, R0, !PT ;  /* 0x000000000d027248 */ /* 0x000fc80007fe0100 */
[----:B-1----:R-:W-:-:S13]  /*00b0*/  ISETP.GE.AND P0, PT, R2, UR20, PT ;  /* 0x0000001402007c0c */ /* 0x002fda000bf06270 */
[----:B------:R-:W-:Y:S05]  /*00c0*/  @P0 EXIT ;  /* 0x000000000000094d */ /* 0x000fea0003800000 */
[----:B------:R-:W-:Y:S01]  /*00d0*/  UISETP.GE.U32.AND UP0, UPT, UR20, 0x8, UPT ;  /* 0x000000081400788c */ /* 0x000fe2000bf06070 */
[----:B------:R-:W-:Y:S02]  /*00e0*/  HFMA2 R12, -RZ, RZ, 0, 0 ;  /* 0x00000000ff0c7431 */ /* 0x000fe400000001ff */
[----:B------:R-:W-:Y:S01]  /*00f0*/  IMAD R13, R13, UR20, RZ ;  /* 0x000000140d0d7c24 */ /* 0x000fe2000f8e02ff */
[----:B------:R-:W-:Y:S01]  /*0100*/  UMOV UR4, URZ ;  /* 0x000000ff00047c82 */ /* 0x000fe20008000000 */
[----:B------:R-:W0:Y:S04]  /*0110*/  LDCU.64 UR18, c[0x0][0x358] ;  /* 0x00006b00ff1277ac */ /* 0x000e280008000a00 */
[----:B------:R-:W-:Y:S05]  /*0120*/  BRA.U !UP0, `(.L_x_0) ;  /* 0x0000000508047547 */ /* 0x000fea000b800000 */
[----:B------:R-:W1:Y:S01]  /*0130*/  LDCU.128 UR24, c[0x0][0x380] ;  /* 0x00007000ff1877ac */ /* 0x000e620008000c00 */
[----:B------:R-:W-:Y:S02]  /*0140*/  MOV R12, RZ ;  /* 0x000000ff000c7202 */ /* 0x000fe40000000f00 */
[----:B------:R-:W-:Y:S01]  /*0150*/  MOV R14, R0 ;  /* 0x00000000000e7202 */ /* 0x000fe20000000f00 */
[----:B------:R-:W-:-:S04]  /*0160*/  ULOP3.LUT UR4, UR20, 0x7ffffff8, URZ, 0xc0, !UPT ;  /* 0x7ffffff814047892 */ /* 0x000fc8000f8ec0ff */
[----:B------:R-:W-:Y:S01]  /*0170*/  UIADD3 UR5, UPT, UPT, -UR4, URZ, URZ ;  /* 0x000000ff04057290 */ /* 0x000fe2000fffe1ff */
[----:B-1----:R-:W-:Y:S01]  /*0180*/  MOV R2, UR24 ;  /* 0x0000001800027c02 */ /* 0x002fe20008000f00 */
[----:B------:R-:W-:Y:S01]  /*0190*/  UIMAD.WIDE UR6, UR20, 0x8, UR26 ;  /* 0x00000008140678a5 */ /* 0x000fe2000f8e021a */
[----:B------:R-:W-:Y:S01]  /*01a0*/  MOV R3, UR25 ;  /* 0x0000001900037c02 */ /* 0x000fe20008000f00 */
[----:B------:R-:W-:Y:S02]  /*01b0*/  UIMAD.WIDE UR8, UR20, 0xc, UR26 ;  /* 0x0000000c140878a5 */ /* 0x000fe4000f8e021a */
[----:B------:R-:W-:Y:S01]  /*01c0*/  UIMAD.WIDE UR10, UR20, 0x10, UR26 ;  /* 0x00000010140a78a5 */ /* 0x000fe2000f8e021a */
[----:B------:R-:W-:Y:S01]  /*01d0*/  IMAD.WIDE.U32 R2, R13, 0x4, R2 ;  /* 0x000000040d027825 */ /* 0x000fe200078e0002 */
[----:B------:R-:W-:Y:S02]  /*01e0*/  UIMAD.WIDE UR12, UR20, 0x14, UR26 ;  /* 0x00000014140c78a5 */ /* 0x000fe4000f8e021a */
[----:B------:R-:W-:Y:S01]  /*01f0*/  UIMAD.WIDE UR14, UR20, 0x18, UR26 ;  /* 0x00000018140e78a5 */ /* 0x000fe2000f8e021a */
[----:B------:R-:W-:Y:S01]  /*0200*/  IADD3 R2, P0, PT, R2, 0x10, RZ ;  /* 0x0000001002027810 */ /* 0x000fe20007f1e0ff */
[----:B------:R-:W-:-:S03]  /*0210*/  UIMAD.WIDE UR16, UR20, 0x1c, UR26 ;  /* 0x0000001c141078a5 */ /* 0x000fc6000f8e021a */
[----:B------:R-:W-:-:S09]  /*0220*/  IADD3.X R3, PT, PT, RZ, R3, RZ, P0, !PT ;  /* 0x00000003ff037210 */ /* 0x000fd200007fe4ff */
.L_x_1:
[----:B------:R-:W-:Y:S01]  /*0230*/  UIMAD.WIDE UR22, UR20, 0x4, UR26 ;  /* 0x00000004141678a5 */ /* 0x000fe2000f8e021a */
[----:B------:R-:W-:Y:S02]  /*0240*/  IMAD.MOV.U32 R23, RZ, RZ, 0x4 ;  /* 0x00000004ff177424 */ /* 0x000fe400078e00ff */
[----:B------:R-:W-:Y:S01]  /*0250*/  HFMA2 R11, -RZ, RZ, 0, 2.384185791015625e-07 ;  /* 0x00000004ff0b7431 */ /* 0x000fe200000001ff */
[----:B------:R-:W-:Y:S01]  /*0260*/  MOV R25, 0x4 ;  /* 0x0000000400197802 */ /* 0x000fe20000000f00 */
[----:B0-----:R-:W2:Y:S01]  /*0270*/  LDG.E R21, desc[UR18][R2.64+-0x10] ;  /* 0xfffff01202157981 */ /* 0x001ea2000c1e1900 */
[C---:B------:R-:W-:Y:S01]  /*0280*/  IMAD.WIDE R22, R14.reuse, R23, UR26 ;  /* 0x0000001a0e167e25 */ /* 0x040fe2000f8e0217 */
[----:B------:R-:W-:Y:S02]  /*0290*/  MOV R8, UR22 ;  /* 0x0000001600087c02 */ /* 0x000fe40008000f00 */
[----:B------:R-:W-:Y:S01]  /*02a0*/  MOV R9, UR23 ;  /* 0x0000001700097c02 */ /* 0x000fe20008000f00 */
[----:B------:R-:W3:Y:S02]  /*02b0*/  LDG.E R19, desc[UR18][R2.64+-0xc] ;  /* 0xfffff41202137981 */ /* 0x000ee4000c1e1900 */
[----:B------:R-:W-:-:S02]  /*02c0*/  IMAD.WIDE R8, R14, 0x4, R8 ;  /* 0x000000040e087825 */ /* 0x000fc400078e0208 */
[----:B------:R-:W2:Y:S01]  /*02d0*/  LDG.E R22, desc[UR18][R22.64] ;  /* 0x0000001216167981 */ /* 0x000ea2000c1e1900 */
[----:B------:R-:W-:Y:S01]  /*02e0*/  MOV R5, 0x4 ;  /* 0x0000000400057802 */ /* 0x000fe20000000f00 */
[C---:B------:R-:W-:Y:S02]  /*02f0*/  IMAD.WIDE R24, R14.reuse, R25, UR6 ;  /* 0x000000060e187e25 */ /* 0x040fe4000f8e0219 */
[----:B------:R0:W3:Y:S02]  /*0300*/  LDG.E R20, desc[UR18][R8.64] ;  /* 0x0000001208147981 */ /* 0x0000e4000c1e1900 */
[----:B------:R-:W-:Y:S02]  /*0310*/  IMAD.WIDE R10, R14, R11, UR8 ;  /* 0x000000080e0a7e25 */ /* 0x000fe4000f8e020b */
[----:B------:R-:W4:Y:S04]  /*0320*/  LDG.E R18, desc[UR18][R24.64] ;  /* 0x0000001218127981 */ /* 0x000f28000c1e1900 */
[----:B------:R-:W4:Y:S01]  /*0330*/  LDG.E R17, desc[UR18][R2.64+-0x8] ;  /* 0xfffff81202117981 */ /* 0x000f22000c1e1900 */
[----:B0-----:R-:W-:-:S02]  /*0340*/  HFMA2 R9, -RZ, RZ, 0, 2.384185791015625e-07 ;  /* 0x00000004ff097431 */ /* 0x001fc400000001ff */
[----:B------:R-:W-:Y:S01]  /*0350*/  IMAD.MOV.U32 R7, RZ, RZ, 0x4 ;  /* 0x00000004ff077424 */ /* 0x000fe200078e00ff */
[----:B------:R0:W5:Y:S01]  /*0360*/  LDG.E R16, desc[UR18][R10.64] ;  /* 0x000000120a107981 */ /* 0x000162000c1e1900 */
[----:B------:R-:W-:-:S03]  /*0370*/  IMAD.WIDE R4, R14, R5, UR10 ;  /* 0x0000000a0e047e25 */ /* 0x000fc6000f8e0205 */
[----:B------:R-:W5:Y:S01]  /*0380*/  LDG.E R15, desc[UR18][R2.64+-0x4] ;  /* 0xfffffc12020f7981 */ /* 0x000f62000c1e1900 */
[C---:B------:R-:W-:Y:S01]  /*0390*/  IMAD.WIDE R6, R14.reuse, R7, UR12 ;  /* 0x0000000c0e067e25 */ /* 0x040fe2000f8e0207 */
[----:B------:R-:W-:Y:S02]  /*03a0*/  MOV R27, 0x4 ;  /* 0x00000004001b7802 */ /* 0x000fe40000000f00 */
[----:B------:R1:W5:Y:S01]  /*03b0*/  LDG.E R4, desc[UR18][R4.64] ;  /* 0x0000001204047981 */ /* 0x000362000c1e1900 */
[----:B------:R-:W-:-:S03]  /*03c0*/  IMAD.WIDE R8, R14, R9, UR14 ;  /* 0x0000000e0e087e25 */ /* 0x000fc6000f8e0209 */
[----:B------:R-:W5:Y:S01]  /*03d0*/  LDG.E R23, desc[UR18][R2.64] ;  /* 0x0000001202177981 */ /* 0x000f62000c1e1900 */
[----:B0-----:R-:W-:-:S03]  /*03e0*/  IMAD.WIDE R10, R14, R27, UR16 ;  /* 0x000000100e0a7e25 */ /* 0x001fc6000f8e021b */
[----:B------:R-:W5:Y:S04]  /*03f0*/  LDG.E R7, desc[UR18][R6.64] ;  /* 0x0000001206077981 */ /* 0x000f68000c1e1900 */
[----:B------:R-:W5:Y:S04]  /*0400*/  LDG.E R24, desc[UR18][R2.64+0x4] ;  /* 0x0000041202187981 */ /* 0x000f68000c1e1900 */
[----:B------:R-:W5:Y:S04]  /*0410*/  LDG.E R8, desc[UR18][R8.64] ;  /* 0x0000001208087981 */ /* 0x000f68000c1e1900 */
[----:B------:R-:W5:Y:S04]  /*0420*/  LDG.E R25, desc[UR18][R2.64+0x8] ;  /* 0x0000081202197981 */ /* 0x000f68000c1e1900 */
[----:B------:R-:W5:Y:S04]  /*0430*/  LDG.E R10, desc[UR18][R10.64] ;  /* 0x000000120a0a7981 */ /* 0x000f68000c1e1900 */
[----:B------:R0:W5:Y:S01]  /*0440*/  LDG.E R27, desc[UR18][R2.64+0xc] ;  /* 0x00000c12021b7981 */ /* 0x000162000c1e1900 */
[----:B------:R-:W-:-:S04]  /*0450*/  UIADD3 UR5, UPT, UPT, UR5, 0x8, URZ ;  /* 0x0000000805057890 */ /* 0x000fc8000fffe0ff */
[----:B------:R-:W-:Y:S01]  /*0460*/  UISETP.NE.AND UP0, UPT, UR5, URZ, UPT ;  /* 0x000000ff0500728c */ /* 0x000fe2000bf05270 */
[----:B-1----:R-:W-:Y:S02]  /*0470*/  MOV R5, UR20 ;  /* 0x0000001400057c02 */ /* 0x002fe40008000f00 */
[----:B0-----:R-:W-:Y:S02]  /*0480*/  IADD3 R2, P0, PT, R2, 0x20, RZ ;  /* 0x0000002002027810 */ /* 0x001fe40007f1e0ff */
[----:B------:R-:W-:Y:S02]  /*0490*/  LEA R14, R5, R14, 0x3 ;  /* 0x0000000e050e7211 */ /* 0x000fe400078e18ff */
[----:B------:R-:W-:Y:S01]  /*04a0*/  IADD3.X R3, PT, PT, RZ, R3, RZ, P0, !PT ;  /* 0x00000003ff037210 */ /* 0x000fe200007fe4ff */
[----:B--2---:R-:W-:-:S04]  /*04b0*/  FFMA R22, R21, R22, R12 ;  /* 0x0000001615167223 */ /* 0x004fc8000000000c */
[----:B---3--:R-:W-:-:S04]  /*04c0*/  FFMA R20, R19, R20, R22 ;  /* 0x0000001413147223 */ /* 0x008fc80000000016 */
[----:B----4-:R-:W-:-:S04]  /*04d0*/  FFMA R18, R17, R18, R20 ;  /* 0x0000001211127223 */ /* 0x010fc80000000014 */
[----:B-----5:R-:W-:-:S04]  /*04e0*/  FFMA R16, R15, R16, R18 ;  /* 0x000000100f107223 */ /* 0x020fc80000000012 */
[----:B------:R-:W-:-:S04]  /*04f0*/  FFMA R23, R23, R4, R16 ;  /* 0x0000000417177223 */ /* 0x000fc80000000010 */
[----:B------:R-:W-:-:S04]  /*0500*/  FFMA R24, R24, R7, R23 ;  /* 0x0000000718187223 */ /* 0x000fc80000000017 */
[----:B------:R-:W-:-:S04]  /*0510*/  FFMA R8, R25, R8, R24 ;  /* 0x0000000819087223 */ /* 0x000fc80000000018 */
[----:B------:R-:W-:Y:S01]  /*0520*/  FFMA R12, R27, R10, R8 ;  /* 0x0000000a1b0c7223 */ /* 0x000fe20000000008 */
[----:B------:R-:W-:Y:S06]  /*0530*/  BRA.U UP0, `(.L_x_1) ;  /* 0xfffffffd003c7547 */ /* 0x000fec000b83ffff */
.L_x_0:
[----:B------:R-:W-:-:S04]  /*0540*/  ULOP3.LUT UR6, UR20, 0x7, URZ, 0xc0, !UPT ;  /* 0x0000000714067892 */ /* 0x000fc8000f8ec0ff */
[----:B------:R-:W-:-:S09]  /*0550*/  UISETP.NE.AND UP0, UPT, UR6, URZ, UPT ;  /* 0x000000ff0600728c */ /* 0x000fd2000bf05270 */
[----:B------:R-:W-:Y:S05]  /*0560*/  BRA.U !UP0, `(.L_x_2) ;  /* 0x0000000508387547 */ /* 0x000fea000b800000 */
[----:B------:R-:W-:Y:S02]  /*0570*/  UISETP.GE.U32.AND UP0, UPT, UR6, 0x4, UPT ;  /* 0x000000040600788c */ /* 0x000fe4000bf06070 */
[----:B------:R-:W-:-:S04]  /*0580*/  ULOP3.LUT UR5, UR20, 0x3, URZ, 0xc0, !UPT ;  /* 0x0000000314057892 */ /* 0x000fc8000f8ec0ff */
[----:B------:R-:W-:-:S03]  /*0590*/  UISETP.NE.AND UP1, UPT, UR5, URZ, UPT ;  /* 0x000000ff0500728c */ /* 0x000fc6000bf25270 */
[----:B------:R-:W-:Y:S08]  /*05a0*/  BRA.U !UP0, `(.L_x_3) ;  /* 0x00000001087c7547 */ /* 0x000ff0000b800000 */
[----:B------:R-:W1:Y:S01]  /*05b0*/  LDC.64 R6, c[0x0][0x388] ;  /* 0x0000e200ff067b82 */ /* 0x000e620000000a00 */
[----:B------:R-:W2:Y:S01]  /*05c0*/  LDCU.64 UR6, c[0x0][0x380] ;  /* 0x00007000ff0677ac */ /* 0x000ea20008000a00 */
[----:B------:R-:W-:Y:S01]  /*05d0*/  IMAD.U32 R9, RZ, RZ, UR4 ;  /* 0x00000004ff097e24 */ /* 0x000fe2000f8e00ff */
[C---:B------:R-:W-:Y:S02]  /*05e0*/  IADD3 R3, PT, PT, R13.reuse, UR4, RZ ;  /* 0x000000040d037c10 */ /* 0x040fe4000fffe0ff */
[----:B------:R-:W-:Y:S01]  /*05f0*/  IADD3 R10, P0, PT, R13, UR4, RZ ;  /* 0x000000040d0a7c10 */ /* 0x000fe2000ff1e0ff */
[----:B------:R-:W-:Y:S01]  /*0600*/  IMAD R9, R9, UR20, R0 ;  /* 0x0000001409097c24 */ /* 0x000fe2000f8e0200 */
[----:B------:R-:W-:Y:S01]  /*0610*/  MOV R11, UR20 ;  /* 0x00000014000b7c02 */ /* 0x000fe20008000f00 */
[----:B------:R-:W3:Y:S01]  /*0620*/  LDC.64 R4, c[0x0][0x380] ;  /* 0x0000e000ff047b82 */ /* 0x000ee20000000a00 */
[----:B------:R-:W-:Y:S01]  /*0630*/  MOV R15, UR20 ;  /* 0x00000014000f7c02 */ /* 0x000fe20008000f00 */
[----:B-1----:R-:W-:Y:S01]  /*0640*/  IMAD.WIDE R6, R9, 0x4, R6 ;  /* 0x0000000409067825 */ /* 0x002fe200078e0206 */
[----:B------:R-:W-:-:S05]  /*0650*/  MOV R9, UR20 ;  /* 0x0000001400097c02 */ /* 0x000fca0008000f00 */
[----:B------:R-:W-:Y:S02]  /*0660*/  IMAD.WIDE R8, R9, 0x4, R6 ;  /* 0x0000000409087825 */ /* 0x000fe400078e0206 */
[----:B0-----:R-:W4:Y:S02]  /*0670*/  LDG.E R6, desc[UR18][R6.64] ;  /* 0x0000001206067981 */ /* 0x001f24000c1e1900 */
[----:B---3--:R-:W-:Y:S01]  /*0680*/  IMAD.WIDE.U32 R4, R3, 0x4, R4 ;  /* 0x0000000403047825 */ /* 0x008fe200078e0004 */
[----:B------:R-:W-:Y:S01]  /*0690*/  IADD3.X R3, PT, PT, RZ, RZ, RZ, P0, !PT ;  /* 0x000000ffff037210 */ /* 0x000fe200007fe4ff */
[----:B------:R-:W3:Y:S01]  /*06a0*/  LDG.E R17, desc[UR18][R8.64] ;  /* 0x0000001208117981 */ /* 0x000ee2000c1e1900 */
[----:B--2---:R-:W-:-:S03]  /*06b0*/  LEA R2, P0, R10, UR6, 0x2 ;  /* 0x000000060a027c11 */ /* 0x004fc6000f8010ff */
[----:B------:R-:W4:Y:S01]  /*06c0*/  LDG.E R5, desc[UR18][R4.64] ;  /* 0x0000001204057981 */ /* 0x000f22000c1e1900 */
[----:B------:R-:W-:Y:S01]  /*06d0*/  LEA.HI.X R3, R10, UR7, R3, 0x2, P0 ;  /* 0x000000070a037c11 */ /* 0x000fe200080f1403 */
[----:B------:R-:W-:-:S04]  /*06e0*/  IMAD.WIDE R10, R11, 0x4, R8 ;  /* 0x000000040b0a7825 */ /* 0x000fc800078e0208 */
[----:B------:R-:W3:Y:S01]  /*06f0*/  LDG.E R16, desc[UR18][R2.64+0x4] ;  /* 0x0000041202107981 */ /* 0x000ee2000c1e1900 */
[----:B------:R-:W-:-:S03]  /*0700*/  IMAD.WIDE R14, R15, 0x4, R10 ;  /* 0x000000040f0e7825 */ /* 0x000fc600078e020a */
[----:B------:R-:W2:Y:S04]  /*0710*/  LDG.E R19, desc[UR18][R10.64] ;  /* 0x000000120a137981 */ /* 0x000ea8000c1e1900 */
[----:B------:R-:W2:Y:S04]  /*0720*/  LDG.E R18, desc[UR18][R2.64+0x8] ;  /* 0x0000081202127981 */ /* 0x000ea8000c1e1900 */
[----:B------:R-:W5:Y:S04]  /*0730*/  LDG.E R20, desc[UR18][R2.64+0xc] ;  /* 0x00000c1202147981 */ /* 0x000f68000c1e1900 */
[----:B------:R-:W5:Y:S01]  /*0740*/  LDG.E R14, desc[UR18][R14.64] ;  /* 0x000000120e0e7981 */ /* 0x000f62000c1e1900 */
[----:B------:R-:W-:Y:S01]  /*0750*/  UIADD3 UR4, UPT, UPT, UR4, 0x4, URZ ;  /* 0x0000000404047890 */ /* 0x000fe2000fffe0ff */
[----:B----4-:R-:W-:-:S04]  /*0760*/  FFMA R5, R5, R6, R12 ;  /* 0x0000000605057223 */ /* 0x010fc8000000000c */
[----:B---3--:R-:W-:-:S04]  /*0770*/  FFMA R5, R16, R17, R5 ;  /* 0x0000001110057223 */ /* 0x008fc80000000005 */
[----:B--2---:R-:W-:-:S04]  /*0780*/  FFMA R5, R18, R19, R5 ;  /* 0x0000001312057223 */ /* 0x004fc80000000005 */
[----:B-----5:R-:W-:-:S07]  /*0790*/  FFMA R12, R20, R14, R5 ;  /* 0x0000000e140c7223 */ /* 0x020fce0000000005 */
.L_x_3:
[----:B------:R-:W-:Y:S05]  /*07a0*/  BRA.U !UP1, `(.L_x_2) ;  /* 0x0000000109a87547 */ /* 0x000fea000b800000 */
[----:B------:R-:W-:Y:S01]  /*07b0*/  UISETP.NE.AND UP0, UPT, UR5, 0x1, UPT ;  /* 0x000000010500788c */ /* 0x000fe2000bf05270 */
[----:B------:R-:W-:Y:S01]  /*07c0*/  MOV R7, UR4 ;  /* 0x0000000400077c02 */ /* 0x000fe20008000f00 */
[----:B------:R-:W-:Y:S02]  /*07d0*/  ULOP3.LUT UR5, UR20, 0x1, URZ, 0xc0, !UPT ;  /* 0x0000000114057892 */ /* 0x000fe4000f8ec0ff */
[----:B------:R-:W-:Y:S02]  /*07e0*/  MOV R15, UR20 ;  /* 0x00000014000f7c02 */ /* 0x000fe40008000f00 */
[----:B------:R-:W-:Y:S01]  /*07f0*/  UISETP.NE.U32.AND UP1, UPT, UR5, 0x1, UPT ;  /* 0x000000010500788c */ /* 0x000fe2000bf25070 */
[----:B------:R-:W-:-:S04]  /*0800*/  PLOP3.LUT P1, PT, PT, PT, UP0, 0x80, 0x8 ;  /* 0x000000000008781c */ /* 0x000fc80003f2f008 */
[----:B------:R-:W1:Y:S01]  /*0810*/  @UP0 LDCU.128 UR8, c[0x0][0x380] ;  /* 0x00007000ff0807ac */ /* 0x000e620008000c00 */
[----:B------:R-:W-:Y:S01]  /*0820*/  PLOP3.LUT P0, PT, PT, PT, UP1, 0x80, 0x8 ;  /* 0x000000000008781c */ /* 0x000fe20003f0f018 */
[----:B------:R-:W2:Y:S04]  /*0830*/  @UP0 LDCU.64 UR6, c[0x0][0x380] ;  /* 0x00007000ff0607ac */ /* 0x000ea80008000a00 */
[----:B------:R-:W3:Y:S03]  /*0840*/  @!UP1 LDCU.128 UR12, c[0x0][0x380] ;  /* 0x00007000ff0c97ac */ /* 0x000ee60008000c00 */
[C---:B------:R-:W-:Y:S02]  /*0850*/  @P1 IADD3 R3, PT, PT, R13.reuse, UR4, RZ ;  /* 0x000000040d031c10 */ /* 0x040fe4000fffe0ff */
[----:B------:R-:W-:Y:S01]  /*0860*/  @P1 IADD3 R6, P2, PT, R13, UR4, RZ ;  /* 0x000000040d061c10 */ /* 0x000fe2000ff5e0ff */
[----:B------:R-:W-:Y:S01]  /*0870*/  @UP0 UIADD3 UR4, UPT, UPT, UR4, 0x2, URZ ;  /* 0x0000000204040890 */ /* 0x000fe2000fffe0ff */
[----:B-1----:R-:W-:Y:S01]  /*0880*/  MOV R11, UR9 ;  /* 0x00000009000b7c02 */ /* 0x002fe20008000f00 */
[----:B------:R-:W-:Y:S01]  /*0890*/  IMAD.U32 R10, RZ, RZ, UR8 ;  /* 0x00000008ff0a7e24 */ /* 0x000fe2000f8e00ff */
[----:B------:R-:W-:-:S02]  /*08a0*/  MOV R4, UR10 ;  /* 0x0000000a00047c02 */ /* 0x000fc40008000f00 */
[----:B------:R-:W-:Y:S01]  /*08b0*/  MOV R5, UR11 ;  /* 0x0000000b00057c02 */ /* 0x000fe20008000f00 */
[----:B------:R-:W-:-:S04]  /*08c0*/  @P1 IMAD.WIDE.U32 R10, R3, 0x4, R10 ;  /* 0x00000004030a1825 */ /* 0x000fc800078e000a */
[----:B------:R-:W-:Y:S01]  /*08d0*/  @P1 IMAD R3, R7, UR20, R0 ;  /* 0x0000001407031c24 */ /* 0x000fe2000f8e0200 */
[----:B------:R-:W-:Y:S01]  /*08e0*/  @P1 IADD3.X R7, PT, PT, RZ, RZ, RZ, P2, !PT ;  /* 0x000000ffff071210 */ /* 0x000fe200017fe4ff */
[----:B------:R-:W-:Y:S01]  /*08f0*/  IMAD.U32 R19, RZ, RZ, UR4 ;  /* 0x00000004ff137e24 */ /* 0x000fe2000f8e00ff */
[C---:B--2---:R-:W-:Y:S01]  /*0900*/  @P1 LEA R2, P2, R6.reuse, UR6, 0x2 ;  /* 0x0000000606021c11 */ /* 0x044fe2000f8410ff */
[----:B------:R-:W-:Y:S01]  /*0910*/  @P1 IMAD.WIDE R4, R3, 0x4, R4 ;  /* 0x0000000403041825 */ /* 0x000fe200078e0204 */
[----:B------:R-:W-:Y:S01]  /*0920*/  @!P0 IADD3 R17, PT, PT, R13, UR4, RZ ;  /* 0x000000040d118c10 */ /* 0x000fe2000fffe0ff */
[----:B0-----:R-:W2:Y:S01]  /*0930*/  @P1 LDG.E R11, desc[UR18][R10.64] ;  /* 0x000000120a0b1981 */ /* 0x001ea2000c1e1900 */
[----:B------:R-:W-:Y:S01]  /*0940*/  @P1 LEA.HI.X R3, R6, UR7, R7, 0x2, P2 ;  /* 0x0000000706031c11 */ /* 0x000fe200090f1407 */
[----:B------:R-:W-:Y:S01]  /*0950*/  @!P0 IMAD R19, R19, UR20, R0 ;  /* 0x0000001413138c24 */ /* 0x000fe2000f8e0200 */
[----:B---3--:R-:W-:Y:S01]  /*0960*/  MOV R6, UR12 ;  /* 0x0000000c00067c02 */ /* 0x008fe20008000f00 */
[----:B------:R-:W-:Y:S01]  /*0970*/  @P1 IMAD.WIDE R14, R15, 0x4, R4 ;  /* 0x000000040f0e1825 */ /* 0x000fe200078e0204 */
[----:B------:R-:W-:Y:S01]  /*0980*/  MOV R7, UR13 ;  /* 0x0000000d00077c02 */ /* 0x000fe20008000f00 */
[----:B------:R-:W2:Y:S01]  /*0990*/  @P1 LDG.E R4, desc[UR18][R4.64] ;  /* 0x0000001204041981 */ /* 0x000ea2000c1e1900 */
[----:B------:R-:W-:-:S02]  /*09a0*/  MOV R8, UR14 ;  /* 0x0000000e00087c02 */ /* 0x000fc40008000f00 */
[----:B------:R-:W-:Y:S01]  /*09b0*/  MOV R9, UR15 ;  /* 0x0000000f00097c02 */ /* 0x000fe20008000f00 */
[----:B------:R-:W-:Y:S01]  /*09c0*/  @!P0 IMAD.WIDE.U32 R6, R17, 0x4, R6 ;  /* 0x0000000411068825 */ /* 0x000fe200078e0006 */
[----:B------:R-:W3:Y:S03]  /*09d0*/  @P1 LDG.E R14, desc[UR18][R14.64] ;  /* 0x000000120e0e1981 */ /* 0x000ee6000c1e1900 */
[----:B------:R-:W-:Y:S01]  /*09e0*/  @!P0 IMAD.WIDE R8, R19, 0x4, R8 ;  /* 0x0000000413088825 */ /* 0x000fe200078e0208 */
[----:B------:R-:W3:Y:S04]  /*09f0*/  @P1 LDG.E R2, desc[UR18][R2.64+0x4] ;  /* 0x0000041202021981 */ /* 0x000ee8000c1e1900 */
[----:B------:R-:W4:Y:S04]  /*0a00*/  @!P0 LDG.E R7, desc[UR18][R6.64] ;  /* 0x0000001206078981 */ /* 0x000f28000c1e1900 */
[----:B------:R-:W4:Y:S01]  /*0a10*/  @!P0 LDG.E R8, desc[UR18][R8.64] ;  /* 0x0000001208088981 */ /* 0x000f22000c1e1900 */
[----:B--2---:R-:W-:-:S04]  /*0a20*/  @P1 FFMA R11, R11, R4, R12 ;  /* 0x000000040b0b1223 */ /* 0x004fc8000000000c */
[----:B---3--:R-:W-:-:S04]  /*0a30*/  @P1 FFMA R12, R2, R14, R11 ;  /* 0x0000000e020c1223 */ /* 0x008fc8000000000b */
[----:B----4-:R-:W-:-:S07]  /*0a40*/  @!P0 FFMA R12, R7, R8, R12 ;  /* 0x00000008070c8223 */ /* 0x010fce000000000c */
.L_x_2:
[----:B------:R-:W1:Y:S01]  /*0a50*/  LDC.64 R2, c[0x0][0x390] ;  /* 0x0000e400ff027b82 */ /* 0x000e620000000a00 */
[----:B------:R-:W-:-:S05]  /*0a60*/  IADD3 R13, PT, PT, R0, R13, RZ ;  /* 0x0000000d000d7210 */ /* 0x000fca0007ffe0ff */
[----:B-1----:R-:W-:-:S05]  /*0a70*/  IMAD.WIDE R2, R13, 0x4, R2 ;  /* 0x000000040d027825 */ /* 0x002fca00078e0202 */
[----:B0-----:R-:W-:Y:S01]  /*0a80*/  STG.E desc[UR18][R2.64], R12 ;  /* 0x0000000c02007986 */ /* 0x001fe2000c101912 */
[----:B------:R-:W-:Y:S05]  /*0a90*/  EXIT ;  /* 0x000000000000794d */ /* 0x000fea0003800000 */
.L_x_4:
[----:B------:R-:W-:-:S00]  /*0aa0*/  BRA `(.L_x_4) ;  /* 0xfffffffc00fc7947 */ /* 0x000fc0000383ffff */
[----:B------:R-:W-:-:S00]  /*0ab0*/  NOP ;  /* 0x0000000000007918 */ /* 0x000fc00000000000 */
        /* <DEDUP_REMOVED lines=12> */
.L_x_5:


//--------------------- .nv.shared.reserved.0     --------------------------
	.section	.nv.shared.reserved.0,"aw",@nobits
	.weak		__nv_reservedSMEM_offset_0_alias
	.size		__nv_reservedSMEM_offset_0_alias, 0, 64
	.other		__nv_reservedSMEM_offset_0_alias,@"STO_CUDA_RESERVED_SHARED STV_DEFAULT"
__nv_reservedSMEM_offset_0_alias:
	.zero		0
	.zero		64


//--------------------- .nv.constant0._Z5sgemmPKfS0_Pfi --------------------------
	.section	.nv.constant0._Z5sgemmPKfS0_Pfi,"a",@progbits
	.sectionflags	@""
	.align	4
.nv.constant0._Z5sgemmPKfS0_Pfi:
	.zero		924


//--------------------- SYMBOLS --------------------------

	.type		.nv.reservedSmem.offset0,@object
	.size		.nv.reservedSmem.offset0,0x4
